	.headerflags	@"EF_CUDA_TEXMODE_UNIFIED EF_CUDA_64BIT_ADDRESS EF_CUDA_ACCELERATORS EF_CUDA_SM90 EF_CUDA_VIRTUAL_SM(EF_CUDA_SM90)"
	.elftype	@"ET_EXEC"


//--------------------- .nv.info                  --------------------------
	.section	.nv.info,"",@"SHT_CUDA_INFO"
	.align	4


	//----- nvinfo : EIATTR_REGCOUNT
	.align		4
        /*0000*/ 	.byte	0x04, 0x2f
        /*0002*/ 	.short	(.L_3 - .L_2)
	.align		4
.L_2:
        /*0004*/ 	.word	index@(triton_poi_fused_cat_relu_23)
        /*0008*/ 	.word	0x00000028


	//----- nvinfo : EIATTR_MIN_STACK_SIZE
	.align		4
.L_3:
        /*000c*/ 	.byte	0x04, 0x12
        /*000e*/ 	.short	(.L_5 - .L_4)
	.align		4
.L_4:
        /*0010*/ 	.word	index@(triton_poi_fused_cat_relu_23)
        /*0014*/ 	.word	0x00000000


	//----- nvinfo : EIATTR_FRAME_SIZE
	.align		4
.L_5:
        /*0018*/ 	.byte	0x04, 0x11
        /*001a*/ 	.short	(.L_7 - .L_6)
	.align		4
.L_6:
        /*001c*/ 	.word	index@(triton_poi_fused_cat_relu_23)
        /*0020*/ 	.word	0x00000000


	//----- nvinfo : EIATTR_MIN_STACK_SIZE
	.align		4
.L_7:
        /*0024*/ 	.byte	0x04, 0x12
        /*0026*/ 	.short	(.L_9 - .L_8)
	.align		4
.L_8:
        /*0028*/ 	.word	index@(triton_poi_fused_cat_relu_23)
        /*002c*/ 	.word	0x00000000
.L_9:


//--------------------- .nv.info.triton_poi_fused_cat_relu_23 --------------------------
	.section	.nv.info.triton_poi_fused_cat_relu_23,"",@"SHT_CUDA_INFO"
	.sectionflags	@""
	.align	4


	//----- nvinfo : EIATTR_CUDA_API_VERSION
	.align		4
        /*0000*/ 	.byte	0x04, 0x37
        /*0002*/ 	.short	(.L_11 - .L_10)
.L_10:
        /*0004*/ 	.word	0x0000007c


	//----- nvinfo : EIATTR_KPARAM_INFO
	.align		4
.L_11:
        /*0008*/ 	.byte	0x04, 0x17
        /*000a*/ 	.short	(.L_13 - .L_12)
.L_12:
        /*000c*/ 	.word	0x00000000
        /*0010*/ 	.short	0x0007
        /*0012*/ 	.short	0x0038
        /*0014*/ 	.byte	0x00, 0xf0, 0x11, 0x00


	//----- nvinfo : EIATTR_KPARAM_INFO
	.align		4
.L_13:
        /*0018*/ 	.byte	0x04, 0x17
        /*001a*/ 	.short	(.L_15 - .L_14)
.L_14:
        /*001c*/ 	.word	0x00000000
        /*0020*/ 	.short	0x0006
        /*0022*/ 	.short	0x0030
        /*0024*/ 	.byte	0x00, 0xf4, 0x21, 0x00


	//----- nvinfo : EIATTR_KPARAM_INFO
	.align		4
.L_15:
        /*0028*/ 	.byte	0x04, 0x17
        /*002a*/ 	.short	(.L_17 - .L_16)
.L_16:
        /*002c*/ 	.word	0x00000000
        /*0030*/ 	.short	0x0005
        /*0032*/ 	.short	0x0028
        /*0034*/ 	.byte	0x00, 0xf4, 0x21, 0x00


	//----- nvinfo : EIATTR_KPARAM_INFO
	.align		4
.L_17:
        /*0038*/ 	.byte	0x04, 0x17
        /*003a*/ 	.short	(.L_19 - .L_18)
.L_18:
        /*003c*/ 	.word	0x00000000
        /*0040*/ 	.short	0x0004
        /*0042*/ 	.short	0x0020
        /*0044*/ 	.byte	0x00, 0xf4, 0x21, 0x00


	//----- nvinfo : EIATTR_KPARAM_INFO
	.align		4
.L_19:
        /*0048*/ 	.byte	0x04, 0x17
        /*004a*/ 	.short	(.L_21 - .L_20)
.L_20:
        /*004c*/ 	.word	0x00000000
        /*0050*/ 	.short	0x0003
        /*0052*/ 	.short	0x0018
        /*0054*/ 	.byte	0x00, 0xf4, 0x21, 0x00


	//----- nvinfo : EIATTR_KPARAM_INFO
	.align		4
.L_21:
        /*0058*/ 	.byte	0x04, 0x17
        /*005a*/ 	.short	(.L_23 - .L_22)
.L_22:
        /*005c*/ 	.word	0x00000000
        /*0060*/ 	.short	0x0002
        /*0062*/ 	.short	0x0010
        /*0064*/ 	.byte	0x00, 0xf4, 0x21, 0x00


	//----- nvinfo : EIATTR_KPARAM_INFO
	.align		4
.L_23:
        /*0068*/ 	.byte	0x04, 0x17
        /*006a*/ 	.short	(.L_25 - .L_24)
.L_24:
        /*006c*/ 	.word	0x00000000
        /*0070*/ 	.short	0x0001
        /*0072*/ 	.short	0x0008
        /*0074*/ 	.byte	0x00, 0xf4, 0x21, 0x00


	//----- nvinfo : EIATTR_KPARAM_INFO
	.align		4
.L_25:
        /*0078*/ 	.byte	0x04, 0x17
        /*007a*/ 	.short	(.L_27 - .L_26)
.L_26:
        /*007c*/ 	.word	0x00000000
        /*0080*/ 	.short	0x0000
        /*0082*/ 	.short	0x0000
        /*0084*/ 	.byte	0x00, 0xf4, 0x21, 0x00


	//----- nvinfo : EIATTR_SPARSE_MMA_MASK
	.align		4
.L_27:
        /*0088*/ 	.byte	0x03, 0x50
        /*008a*/ 	.short	0x0000


	//----- nvinfo : EIATTR_MAXREG_COUNT
	.align		4
        /*008c*/ 	.byte	0x03, 0x1b
        /*008e*/ 	.short	0x00ff


	//----- nvinfo : EIATTR_EXIT_INSTR_OFFSETS
	.align		4
        /*0090*/ 	.byte	0x04, 0x1c
        /*0092*/ 	.short	(.L_29 - .L_28)


	//   ....[0]....
.L_28:
        /*0094*/ 	.word	0x00000f40


	//----- nvinfo : EIATTR_REQNTID
	.align		4
.L_29:
        /*0098*/ 	.byte	0x04, 0x10
        /*009a*/ 	.short	(.L_31 - .L_30)
.L_30:
        /*009c*/ 	.word	0x00000080
        /*00a0*/ 	.word	0x00000001
        /*00a4*/ 	.word	0x00000001


	//----- nvinfo : EIATTR_CBANK_PARAM_SIZE
	.align		4
.L_31:
        /*00a8*/ 	.byte	0x03, 0x19
        /*00aa*/ 	.short	0x003c


	//----- nvinfo : EIATTR_PARAM_CBANK
	.align		4
        /*00ac*/ 	.byte	0x04, 0x0a
        /*00ae*/ 	.short	(.L_33 - .L_32)
	.align		4
.L_32:
        /*00b0*/ 	.word	index@(.nv.constant0.triton_poi_fused_cat_relu_23)
        /*00b4*/ 	.short	0x0210
        /*00b6*/ 	.short	0x003c


	//----- nvinfo : EIATTR_SW_WAR
	.align		4
.L_33:
        /*00b8*/ 	.byte	0x04, 0x36
        /*00ba*/ 	.short	(.L_35 - .L_34)
.L_34:
        /*00bc*/ 	.word	0x00000008
.L_35:


//--------------------- .nv.callgraph             --------------------------
	.section	.nv.callgraph,"",@"SHT_CUDA_CALLGRAPH"
	.align	4
	.sectionentsize	8
	.align		4
        /*0000*/ 	.word	0x00000000
	.align		4
        /*0004*/ 	.word	0xffffffff
	.align		4
        /*0008*/ 	.word	0x00000000
	.align		4
        /*000c*/ 	.word	0xfffffffe
	.align		4
        /*0010*/ 	.word	0x00000000
	.align		4
        /*0014*/ 	.word	0xfffffffd
	.align		4
        /*0018*/ 	.word	0x00000000
	.align		4
        /*001c*/ 	.word	0xfffffffc


//--------------------- .nv.constant4             --------------------------
	.section	.nv.constant4,"a",@progbits
	.align	8
	.align		8
.nv.constant4:
        /*0000*/ 	.dword	_$_str
	.align		8
        /*0008*/ 	.dword	_$_str_$_2


//--------------------- .text.triton_poi_fused_cat_relu_23 --------------------------
	.section	.text.triton_poi_fused_cat_relu_23,"ax",@progbits
	.align	128
        .global         triton_poi_fused_cat_relu_23
        .type           triton_poi_fused_cat_relu_23,@function
        .size           triton_poi_fused_cat_relu_23,(.L_x_1 - triton_poi_fused_cat_relu_23)
        .other          triton_poi_fused_cat_relu_23,@"STO_CUDA_ENTRY STV_DEFAULT"
triton_poi_fused_cat_relu_23:
.text.triton_poi_fused_cat_relu_23:
[----:B------:R-:W-:Y:S01]  /*0000*/  LDC R1, c[0x0][0x28] ;  /* 0x00000a00ff017b82 */ /* 0x000fe20000000800 */
[----:B------:R-:W1:Y:S07]  /*0010*/  S2R R0, SR_TID.X ;  /* 0x0000000000007919 */ /* 0x000e6e0000002100 */
[----:B------:R-:W2:Y:S01]  /*0020*/  LDC.64 R24, c[0x0][0x218] ;  /* 0x00008600ff187b82 */ /* 0x000ea20000000a00 */
[----:B------:R-:W-:Y:S02]  /*0030*/  CS2R R16, SRZ ;  /* 0x0000000000107805 */ /* 0x000fe4000001ff00 */
[----:B------:R-:W-:Y:S01]  /*0040*/  CS2R R18, SRZ ;  /* 0x0000000000127805 */ /* 0x000fe2000001ff00 */
[----:B------:R-:W3:Y:S01]  /*0050*/  S2R R3, SR_CTAID.X ;  /* 0x0000000000037919 */ /* 0x000ee20000002500 */
[----:B------:R-:W-:-:S02]  /*0060*/  CS2R R12, SRZ ;  /* 0x00000000000c7805 */ /* 0x000fc4000001ff00 */
[----:B------:R-:W-:Y:S01]  /*0070*/  CS2R R14, SRZ ;  /* 0x00000000000e7805 */ /* 0x000fe2000001ff00 */
[----:B------:R-:W-:Y:S01]  /*0080*/  ULDC.64 UR4, c[0x0][0x208] ;  /* 0x0000820000047ab9 */ /* 0x000fe20000000a00 */
[----:B------:R-:W4:Y:S08]  /*0090*/  LDC.64 R26, c[0x0][0x210] ;  /* 0x00008400ff1a7b82 */ /* 0x000f300000000a00 */
[----:B------:R-:W5:Y:S01]  /*00a0*/  LDC.64 R22, c[0x0][0x220] ;  /* 0x00008800ff167b82 */ /* 0x000f620000000a00 */
[----:B------:R-:W-:-:S07]  /*00b0*/  CS2R R10, SRZ ;  /* 0x00000000000a7805 */ /* 0x000fce000001ff00 */
[----:B------:R-:W5:Y:S01]  /*00c0*/  LDC.64 R34, c[0x0][0x238] ;  /* 0x00008e00ff227b82 */ /* 0x000f620000000a00 */
[----:B-1----:R-:W-:-:S07]  /*00d0*/  IMAD.SHL.U32 R0, R0, 0x4, RZ ;  /* 0x0000000400007824 */ /* 0x002fce00078e00ff */
[----:B------:R-:W1:Y:S01]  /*00e0*/  LDC.64 R36, c[0x0][0x228] ;  /* 0x00008a00ff247b82 */ /* 0x000e620000000a00 */
[----:B---3--:R-:W-:Y:S02]  /*00f0*/  SHF.R.S32.HI R5, RZ, 0x15, R3 ;  /* 0x00000015ff057819 */ /* 0x008fe40000011403 */
[----:B------:R-:W-:Y:S02]  /*0100*/  LOP3.LUT R0, R0, 0x1fc, RZ, 0xc0, !PT ;  /* 0x000001fc00007812 */ /* 0x000fe400078ec0ff */
[----:B------:R-:W-:-:S03]  /*0110*/  SGXT R5, R5, 0x1 ;  /* 0x000000010505781a */ /* 0x000fc60000000200 */
[----:B------:R-:W-:-:S05]  /*0120*/  IMAD R0, R3, 0x400, R0 ;  /* 0x0000040003007824 */ /* 0x000fca00078e0200 */
[----:B------:R-:W-:Y:S02]  /*0130*/  SHF.R.S32.HI R7, RZ, 0x1f, R0 ;  /* 0x0000001fff077819 */ /* 0x000fe40000011400 */
[-C--:B------:R-:W-:Y:S02]  /*0140*/  LEA.HI R5, R5, R0.reuse, RZ, 0x9 ;  /* 0x0000000005057211 */ /* 0x080fe400078f48ff */
[----:B------:R-:W-:-:S03]  /*0150*/  LEA.HI R7, R7, R0, RZ, 0x9 ;  /* 0x0000000007077211 */ /* 0x000fc600078f48ff */
[----:B------:R-:W-:Y:S01]  /*0160*/  VIADD R5, R5, 0x200 ;  /* 0x0000020005057836 */ /* 0x000fe20000000000 */
[----:B------:R-:W-:-:S04]  /*0170*/  LOP3.LUT R3, R7, 0xfffffe00, RZ, 0xc0, !PT ;  /* 0xfffffe0007037812 */ /* 0x000fc800078ec0ff */
[----:B------:R-:W-:Y:S01]  /*0180*/  SHF.R.S32.HI R2, RZ, 0x9, R5 ;  /* 0x00000009ff027819 */ /* 0x000fe20000011405 */
[----:B------:R-:W-:-:S04]  /*0190*/  IMAD.IADD R3, R0, 0x1, -R3 ;  /* 0x0000000100037824 */ /* 0x000fc800078e0a03 */
[----:B------:R-:W-:Y:S01]  /*01a0*/  IMAD R2, R2, 0x100, R3 ;  /* 0x0000010002027824 */ /* 0x000fe200078e0203 */
[C---:B------:R-:W-:Y:S01]  /*01b0*/  ISETP.GE.AND P0, PT, R3.reuse, 0x100, PT ;  /* 0x000001000300780c */ /* 0x040fe20003f06270 */
[----:B--2---:R-:W-:-:S04]  /*01c0*/  IMAD.WIDE R24, R3, 0x4, R24 ;  /* 0x0000000403187825 */ /* 0x004fc800078e0218 */
[----:B----4-:R-:W-:-:S08]  /*01d0*/  IMAD.WIDE R8, R2, 0x4, R26 ;  /* 0x0000000402087825 */ /* 0x010fd000078e021a */
[----:B------:R-:W2:Y:S04]  /*01e0*/  @!P0 LDG.E.EL.128 R12, desc[UR4][R24.64] ;  /* 0x00000004180c8981 */ /* 0x000ea8000c2e1d00 */
[----:B------:R3:W4:Y:S01]  /*01f0*/  @!P0 LDG.E.EL.128 R16, desc[UR4][R8.64] ;  /* 0x0000000408108981 */ /* 0x000722000c2e1d00 */
[----:B-----5:R-:W-:Y:S01]  /*0200*/  IMAD.WIDE R22, R3, 0x4, R22 ;  /* 0x0000000403167825 */ /* 0x020fe200078e0216 */
[----:B------:R-:W-:Y:S02]  /*0210*/  CS2R R4, SRZ ;  /* 0x0000000000047805 */ /* 0x000fe4000001ff00 */
[----:B---3--:R-:W-:-:S06]  /*0220*/  CS2R R8, SRZ ;  /* 0x0000000000087805 */ /* 0x008fcc000001ff00 */
[----:B------:R-:W3:Y:S01]  /*0230*/  @!P0 LDG.E.EL.128 R8, desc[UR4][R22.64] ;  /* 0x0000000416088981 */ /* 0x000ee2000c2e1d00 */
[----:B--2---:R-:W-:Y:S02]  /*0240*/  SEL R20, R15, RZ, !P0 ;  /* 0x000000ff0f147207 */ /* 0x004fe40004000000 */
[----:B------:R-:W-:Y:S02]  /*0250*/  SEL R29, R14, RZ, !P0 ;  /* 0x000000ff0e1d7207 */ /* 0x000fe40004000000 */
[----:B----4-:R-:W-:Y:S02]  /*0260*/  SEL R19, R19, RZ, !P0 ;  /* 0x000000ff13137207 */ /* 0x010fe40004000000 */
[----:B------:R-:W-:Y:S02]  /*0270*/  SEL R18, R18, RZ, !P0 ;  /* 0x000000ff12127207 */ /* 0x000fe40004000000 */
[----:B------:R-:W-:Y:S01]  /*0280*/  SEL R28, R13, RZ, !P0 ;  /* 0x000000ff0d1c7207 */ /* 0x000fe20004000000 */
[----:B------:R-:W-:Y:S01]  /*0290*/  FADD R20, R19, -R20 ;  /* 0x8000001413147221 */ /* 0x000fe20000000000 */
[----:B------:R-:W-:Y:S01]  /*02a0*/  SEL R17, R17, RZ, !P0 ;  /* 0x000000ff11117207 */ /* 0x000fe20004000000 */
[----:B------:R-:W-:Y:S01]  /*02b0*/  FADD R29, R18, -R29 ;  /* 0x8000001d121d7221 */ /* 0x000fe20000000000 */
[----:B------:R-:W-:-:S02]  /*02c0*/  SEL R16, R16, RZ, !P0 ;  /* 0x000000ff10107207 */ /* 0x000fc40004000000 */
[----:B------:R-:W-:Y:S01]  /*02d0*/  SEL R19, R12, RZ, !P0 ;  /* 0x000000ff0c137207 */ /* 0x000fe20004000000 */
[----:B------:R-:W-:Y:S01]  /*02e0*/  FADD R28, R17, -R28 ;  /* 0x8000001c111c7221 */ /* 0x000fe20000000000 */
[----:B------:R-:W-:Y:S02]  /*02f0*/  SHF.R.S32.HI R14, RZ, 0x9, R7 ;  /* 0x00000009ff0e7819 */ /* 0x000fe40000011407 */
[----:B------:R-:W-:Y:S01]  /*0300*/  CS2R R6, SRZ ;  /* 0x0000000000067805 */ /* 0x000fe2000001ff00 */
[----:B------:R-:W-:Y:S01]  /*0310*/  FADD R30, R16, -R19 ;  /* 0x80000013101e7221 */ /* 0x000fe20000000000 */
[----:B------:R-:W-:Y:S02]  /*0320*/  CS2R R16, SRZ ;  /* 0x0000000000107805 */ /* 0x000fe4000001ff00 */
[----:B------:R-:W-:Y:S01]  /*0330*/  CS2R R18, SRZ ;  /* 0x0000000000127805 */ /* 0x000fe2000001ff00 */
[----:B------:R-:W-:-:S05]  /*0340*/  IMAD R21, R14, 0x100, R3 ;  /* 0x000001000e157824 */ /* 0x000fca00078e0203 */
[----:B------:R-:W2:Y:S01]  /*0350*/  @!P0 LDG.E.EL.128 R16, desc[UR4][R22.64] ;  /* 0x0000000416108981 */ /* 0x000ea2000c2e1d00 */
[----:B------:R-:W-:Y:S01]  /*0360*/  IMAD.WIDE R26, R21, 0x4, R26 ;  /* 0x00000004151a7825 */ /* 0x000fe200078e021a */
[----:B------:R-:W-:Y:S02]  /*0370*/  CS2R R12, SRZ ;  /* 0x00000000000c7805 */ /* 0x000fe4000001ff00 */
[----:B------:R-:W-:Y:S02]  /*0380*/  CS2R R14, SRZ ;  /* 0x00000000000e7805 */ /* 0x000fe4000001ff00 */
[----:B------:R4:W5:Y:S04]  /*0390*/  @!P0 LDG.E.EL.128 R4, desc[UR4][R26.64] ;  /* 0x000000041a048981 */ /* 0x000968000c2e1d00 */
[----:B------:R1:W5:Y:S01]  /*03a0*/  @!P0 LDG.E.EL.128 R12, desc[UR4][R24.64] ;  /* 0x00000004180c8981 */ /* 0x000362000c2e1d00 */
[----:B---3--:R-:W-:-:S02]  /*03b0*/  SEL R8, R8, RZ, !P0 ;  /* 0x000000ff08087207 */ /* 0x008fc40004000000 */
[----:B----4-:R-:W-:-:S03]  /*03c0*/  SEL R26, R9, RZ, !P0 ;  /* 0x000000ff091a7207 */ /* 0x010fc60004000000 */
[----:B------:R-:W-:Y:S02]  /*03d0*/  FADD R9, R8, 9.9999997473787516356e-06 ;  /* 0x3727c5ac08097421 */ /* 0x000fe40000000000 */
[----:B------:R-:W-:-:S04]  /*03e0*/  FADD R8, R26, 9.9999997473787516356e-06 ;  /* 0x3727c5ac1a087421 */ /* 0x000fc80000000000 */
[----:B------:R-:W3:Y:S01]  /*03f0*/  MUFU.SQRT R9, R9 ;  /* 0x0000000900097308 */ /* 0x000ee20000002000 */
[----:B------:R-:W-:Y:S02]  /*0400*/  SEL R10, R10, RZ, !P0 ;  /* 0x000000ff0a0a7207 */ /* 0x000fe40004000000 */
[----:B------:R-:W-:-:S05]  /*0410*/  SEL R11, R11, RZ, !P0 ;  /* 0x000000ff0b0b7207 */ /* 0x000fca0004000000 */
[----:B------:R-:W4:Y:S01]  /*0420*/  MUFU.SQRT R8, R8 ;  /* 0x0000000800087308 */ /* 0x000f220000002000 */
[----:B------:R-:W-:Y:S01]  /*0430*/  FADD R10, R10, 9.9999997473787516356e-06 ;  /* 0x3727c5ac0a0a7421 */ /* 0x000fe20000000000 */
[----:B------:R-:W-:-:S06]  /*0440*/  FADD R11, R11, 9.9999997473787516356e-06 ;  /* 0x3727c5ac0b0b7421 */ /* 0x000fcc0000000000 */
[----:B------:R-:W1:Y:S01]  /*0450*/  MUFU.SQRT R10, R10 ;  /* 0x0000000a000a7308 */ /* 0x000e620000002000 */
[C---:B---3--:R-:W-:Y:S02]  /*0460*/  FSETP.GT.AND P4, PT, R9.reuse, 8.50705917302346158658e+37, PT ;  /* 0x7e8000000900780b */ /* 0x048fe40003f84000 */
[----:B------:R-:W-:-:S05]  /*0470*/  FSETP.GEU.AND P2, PT, R9, 1.175494350822287508e-38, PT ;  /* 0x008000000900780b */ /* 0x000fca0003f4e000 */
[----:B------:R-:W3:Y:S01]  /*0480*/  MUFU.SQRT R11, R11 ;  /* 0x0000000b000b7308 */ /* 0x000ee20000002000 */
[C---:B----4-:R-:W-:Y:S02]  /*0490*/  FSETP.GT.AND P1, PT, R8.reuse, 8.50705917302346158658e+37, PT ;  /* 0x7e8000000800780b */ /* 0x050fe40003f24000 */
[----:B------:R-:W-:-:S03]  /*04a0*/  FSETP.GEU.AND P3, PT, R8, 1.175494350822287508e-38, PT ;  /* 0x008000000800780b */ /* 0x000fc60003f6e000 */
[----:B------:R-:W-:Y:S01]  /*04b0*/  @P4 FMUL R9, R9, 0.25 ;  /* 0x3e80000009094820 */ /* 0x000fe20000400000 */
[----:B01----:R-:W-:-:S03]  /*04c0*/  FSETP.GT.AND P6, PT, R10, 8.50705917302346158658e+37, PT ;  /* 0x7e8000000a00780b */ /* 0x003fc60003fc4000 */
[----:B------:R-:W-:Y:S01]  /*04d0*/  @!P2 FMUL R9, R9, 16777216 ;  /* 0x4b8000000909a820 */ /* 0x000fe20000400000 */
[----:B---3--:R-:W-:-:S03]  /*04e0*/  FSETP.GT.AND P5, PT, R11, 8.50705917302346158658e+37, PT ;  /* 0x7e8000000b00780b */ /* 0x008fc60003fa4000 */
[----:B------:R-:W-:-:S04]  /*04f0*/  @P1 FMUL R8, R8, 0.25 ;  /* 0x3e80000008081820 */ /* 0x000fc80000400000 */
[----:B------:R-:W-:Y:S01]  /*0500*/  @!P3 FMUL R8, R8, 16777216 ;  /* 0x4b8000000808b820 */ /* 0x000fe20000400000 */
[----:B------:R-:W-:Y:S01]  /*0510*/  MUFU.RCP R9, R9 ;  /* 0x0000000900097308 */ /* 0x000fe20000001000 */
[----:B------:R-:W-:Y:S01]  /*0520*/  IMAD.WIDE R36, R3, 0x4, R36 ;  /* 0x0000000403247825 */ /* 0x000fe200078e0224 */
[----:B--2---:R-:W-:-:S05]  /*0530*/  SEL R16, R16, RZ, !P0 ;  /* 0x000000ff10107207 */ /* 0x004fca0004000000 */
[----:B------:R-:W-:Y:S01]  /*0540*/  FADD R16, R16, 9.9999997473787516356e-06 ;  /* 0x3727c5ac10107421 */ /* 0x000fe20000000000 */
[----:B------:R-:W-:Y:S02]  /*0550*/  SEL R17, R17, RZ, !P0 ;  /* 0x000000ff11117207 */ /* 0x000fe40004000000 */
[----:B------:R-:W-:-:S03]  /*0560*/  SEL R18, R18, RZ, !P0 ;  /* 0x000000ff12127207 */ /* 0x000fc60004000000 */
[----:B------:R-:W0:Y:S01]  /*0570*/  MUFU.SQRT R16, R16 ;  /* 0x0000001000107308 */ /* 0x000e220000002000 */
[----:B------:R-:W-:Y:S01]  /*0580*/  FADD R22, R17, 9.9999997473787516356e-06 ;  /* 0x3727c5ac11167421 */ /* 0x000fe20000000000 */
[----:B------:R-:W-:Y:S01]  /*0590*/  FADD R24, R18, 9.9999997473787516356e-06 ;  /* 0x3727c5ac12187421 */ /* 0x000fe20000000000 */
[----:B-----5:R-:W-:Y:S02]  /*05a0*/  SEL R26, R7, RZ, !P0 ;  /* 0x000000ff071a7207 */ /* 0x020fe40004000000 */
[----:B------:R-:W-:Y:S02]  /*05b0*/  SEL R17, R13, RZ, !P0 ;  /* 0x000000ff0d117207 */ /* 0x000fe40004000000 */
[----:B------:R-:W-:Y:S01]  /*05c0*/  SEL R7, R4, RZ, !P0 ;  /* 0x000000ff04077207 */ /* 0x000fe20004000000 */
[----:B------:R-:W-:Y:S01]  /*05d0*/  IMAD.MOV.U32 R4, RZ, RZ, 0x3e800000 ;  /* 0x3e800000ff047424 */ /* 0x000fe200078e00ff */
[----:B------:R-:W-:Y:S02]  /*05e0*/  SEL R18, R5, RZ, !P0 ;  /* 0x000000ff05127207 */ /* 0x000fe40004000000 */
[----:B------:R-:W-:-:S02]  /*05f0*/  SEL R14, R14, RZ, !P0 ;  /* 0x000000ff0e0e7207 */ /* 0x000fc40004000000 */
[----:B------:R-:W-:Y:S01]  /*0600*/  SEL R23, R6, RZ, !P0 ;  /* 0x000000ff06177207 */ /* 0x000fe20004000000 */
[----:B------:R-:W-:Y:S01]  /*0610*/  FADD R17, R18, -R17 ;  /* 0x8000001112117221 */ /* 0x000fe20000000000 */
[C---:B------:R-:W-:Y:S02]  /*0620*/  FSEL R18, R4.reuse, 1, P4 ;  /* 0x3f80000004127808 */ /* 0x040fe40002000000 */
[----:B------:R-:W-:Y:S01]  /*0630*/  SEL R19, R19, RZ, !P0 ;  /* 0x000000ff13137207 */ /* 0x000fe20004000000 */
[----:B------:R-:W-:Y:S01]  /*0640*/  FADD R6, R23, -R14 ;  /* 0x8000000e17067221 */ /* 0x000fe20000000000 */
[----:B------:R-:W-:Y:S01]  /*0650*/  FSEL R14, R4, 1, P1 ;  /* 0x3f800000040e7808 */ /* 0x000fe20000800000 */
[----:B------:R-:W-:Y:S01]  /*0660*/  @!P2 FMUL R18, R18, 16777216 ;  /* 0x4b8000001212a820 */ /* 0x000fe20000400000 */
[----:B------:R-:W-:Y:S02]  /*0670*/  FSETP.GEU.AND P4, PT, R10, 1.175494350822287508e-38, PT ;  /* 0x008000000a00780b */ /* 0x000fe40003f8e000 */
[----:B0-----:R-:W-:Y:S01]  /*0680*/  FSETP.GT.AND P1, PT, R16, 8.50705917302346158658e+37, PT ;  /* 0x7e8000001000780b */ /* 0x001fe20003f24000 */
[----:B------:R-:W-:Y:S01]  /*0690*/  FADD R19, R19, 9.9999997473787516356e-06 ;  /* 0x3727c5ac13137421 */ /* 0x000fe20000000000 */
[C---:B------:R-:W-:Y:S01]  /*06a0*/  FSETP.GEU.AND P2, PT, R11.reuse, 1.175494350822287508e-38, PT ;  /* 0x008000000b00780b */ /* 0x040fe20003f4e000 */
[----:B------:R-:W-:Y:S01]  /*06b0*/  @!P3 FMUL R14, R14, 16777216 ;  /* 0x4b8000000e0eb820 */ /* 0x000fe20000400000 */
[----:B------:R-:W-:Y:S01]  /*06c0*/  FSETP.GEU.AND P3, PT, R16, 1.175494350822287508e-38, PT ;  /* 0x008000001000780b */ /* 0x000fe20003f6e000 */
[----:B------:R-:W0:Y:S01]  /*06d0*/  MUFU.SQRT R22, R22 ;  /* 0x0000001600167308 */ /* 0x000e220000002000 */
[----:B------:R-:W-:Y:S01]  /*06e0*/  @P6 FMUL R10, R10, 0.25 ;  /* 0x3e8000000a0a6820 */ /* 0x000fe20000400000 */
[----:B------:R-:W-:-:S06]  /*06f0*/  @P5 FMUL R11, R11, 0.25 ;  /* 0x3e8000000b0b5820 */ /* 0x000fcc0000400000 */
[----:B------:R1:W2:Y:S01]  /*0700*/  MUFU.SQRT R5, R19 ;  /* 0x0000001300057308 */ /* 0x0002a20000002000 */
[----:B------:R-:W-:Y:S01]  /*0710*/  SEL R12, R12, RZ, !P0 ;  /* 0x000000ff0c0c7207 */ /* 0x000fe20004000000 */
[----:B------:R-:W-:Y:S01]  /*0720*/  @!P4 FMUL R10, R10, 16777216 ;  /* 0x4b8000000a0ac820 */ /* 0x000fe20000400000 */
[----:B------:R-:W-:Y:S01]  /*0730*/  @P1 FMUL R16, R16, 0.25 ;  /* 0x3e80000010101820 */ /* 0x000fe20000400000 */
[----:B------:R-:W-:-:S04]  /*0740*/  SEL R15, R15, RZ, !P0 ;  /* 0x000000ff0f0f7207 */ /* 0x000fc80004000000 */
[----:B------:R-:W3:Y:S01]  /*0750*/  MUFU.SQRT R13, R24 ;  /* 0x00000018000d7308 */ /* 0x000ee20000002000 */
[----:B------:R-:W-:Y:S01]  /*0760*/  @!P2 FMUL R11, R11, 16777216 ;  /* 0x4b8000000b0ba820 */ /* 0x000fe20000400000 */
[----:B------:R-:W-:Y:S01]  /*0770*/  @!P3 FMUL R16, R16, 16777216 ;  /* 0x4b8000001010b820 */ /* 0x000fe20000400000 */
[----:B------:R-:W-:Y:S01]  /*0780*/  FADD R12, R7, -R12 ;  /* 0x8000000c070c7221 */ /* 0x000fe20000000000 */
[----:B-1----:R-:W-:Y:S01]  /*0790*/  FSEL R19, R4, 1, P6 ;  /* 0x3f80000004137808 */ /* 0x002fe20003000000 */
[----:B------:R-:W-:Y:S01]  /*07a0*/  FADD R31, R26, -R15 ;  /* 0x8000000f1a1f7221 */ /* 0x000fe20000000000 */
[----:B------:R-:W-:Y:S02]  /*07b0*/  FSEL R7, R4, 1, P1 ;  /* 0x3f80000004077808 */ /* 0x000fe40000800000 */
[----:B------:R-:W1:Y:S01]  /*07c0*/  MUFU.RCP R10, R10 ;  /* 0x0000000a000a7308 */ /* 0x000e620000001000 */
[----:B0-----:R-:W-:Y:S01]  /*07d0*/  FSETP.GT.AND P6, PT, R22, 8.50705917302346158658e+37, PT ;  /* 0x7e8000001600780b */ /* 0x001fe20003fc4000 */
[----:B------:R-:W-:Y:S01]  /*07e0*/  FMUL R9, R9, R18 ;  /* 0x0000001209097220 */ /* 0x000fe20000400000 */
[----:B--2---:R-:W-:Y:S01]  /*07f0*/  FSETP.GT.AND P1, PT, R5, 8.50705917302346158658e+37, PT ;  /* 0x7e8000000500780b */ /* 0x004fe20003f24000 */
[----:B------:R-:W-:Y:S01]  /*0800*/  @!P4 FMUL R19, R19, 16777216 ;  /* 0x4b8000001313c820 */ /* 0x000fe20000400000 */
[----:B------:R-:W-:-:S03]  /*0810*/  FSEL R18, R4, 1, P5 ;  /* 0x3f80000004127808 */ /* 0x000fc60002800000 */
[----:B------:R-:W0:Y:S01]  /*0820*/  MUFU.RCP R15, R8 ;  /* 0x00000008000f7308 */ /* 0x000e220000001000 */
[----:B------:R-:W-:Y:S01]  /*0830*/  FSETP.GEU.AND P4, PT, R22, 1.175494350822287508e-38, PT ;  /* 0x008000001600780b */ /* 0x000fe20003f8e000 */
[----:B------:R-:W-:Y:S01]  /*0840*/  @!P3 FMUL R7, R7, 16777216 ;  /* 0x4b8000000707b820 */ /* 0x000fe20000400000 */
[----:B---3--:R-:W-:-:S05]  /*0850*/  FSETP.GT.AND P5, PT, R13, 8.50705917302346158658e+37, PT ;  /* 0x7e8000000d00780b */ /* 0x008fca0003fa4000 */
[----:B------:R-:W2:Y:S01]  /*0860*/  MUFU.RCP R11, R11 ;  /* 0x0000000b000b7308 */ /* 0x000ea20000001000 */
[----:B------:R-:W-:-:S07]  /*0870*/  FSETP.GEU.AND P3, PT, R5, 1.175494350822287508e-38, PT ;  /* 0x008000000500780b */ /* 0x000fce0003f6e000 */
[----:B------:R-:W3:Y:S01]  /*0880*/  MUFU.RCP R8, R16 ;  /* 0x0000001000087308 */ /* 0x000ee20000001000 */
[----:B------:R-:W-:Y:S01]  /*0890*/  @!P2 FMUL R18, R18, 16777216 ;  /* 0x4b8000001212a820 */ /* 0x000fe20000400000 */
[----:B------:R-:W-:Y:S01]  /*08a0*/  FSETP.GEU.AND P2, PT, R13, 1.175494350822287508e-38, PT ;  /* 0x008000000d00780b */ /* 0x000fe20003f4e000 */
[----:B------:R-:W-:Y:S01]  /*08b0*/  @P6 FMUL R22, R22, 0.25 ;  /* 0x3e80000016166820 */ /* 0x000fe20000400000 */
[----:B-1----:R-:W-:Y:S01]  /*08c0*/  FMUL R19, R10, R19 ;  /* 0x000000130a137220 */ /* 0x002fe20000400000 */
[----:B------:R-:W-:Y:S01]  /*08d0*/  @P1 FMUL R5, R5, 0.25 ;  /* 0x3e80000005051820 */ /* 0x000fe20000400000 */
[----:B0-----:R-:W-:Y:S01]  /*08e0*/  FMUL R14, R15, R14 ;  /* 0x0000000e0f0e7220 */ /* 0x001fe20000400000 */
[----:B--2---:R-:W-:Y:S01]  /*08f0*/  FMUL R10, R11, R18 ;  /* 0x000000120b0a7220 */ /* 0x004fe20000400000 */
[----:B------:R-:W-:Y:S01]  /*0900*/  FMUL R18, R9, R12 ;  /* 0x0000000c09127220 */ /* 0x000fe20000400000 */
[----:B------:R-:W-:Y:S01]  /*0910*/  @!P4 FMUL R22, R22, 16777216 ;  /* 0x4b8000001616c820 */ /* 0x000fe20000400000 */
[----:B------:R-:W-:Y:S01]  /*0920*/  @P5 FMUL R13, R13, 0.25 ;  /* 0x3e8000000d0d5820 */ /* 0x000fe20000400000 */
[----:B------:R-:W-:Y:S01]  /*0930*/  @!P3 FMUL R5, R5, 16777216 ;  /* 0x4b8000000505b820 */ /* 0x000fe20000400000 */
[----:B---3--:R-:W-:-:S02]  /*0940*/  FMUL R15, R8, R7 ;  /* 0x00000007080f7220 */ /* 0x008fc40000400000 */
[----:B------:R-:W0:Y:S01]  /*0950*/  LDC.64 R8, c[0x0][0x230] ;  /* 0x00008c00ff087b82 */ /* 0x000e220000000a00 */
[----:B------:R-:W-:Y:S01]  /*0960*/  @!P2 FMUL R13, R13, 16777216 ;  /* 0x4b8000000d0da820 */ /* 0x000fe20000400000 */
[----:B------:R-:W1:Y:S01]  /*0970*/  MUFU.RCP R11, R5 ;  /* 0x00000005000b7308 */ /* 0x000e620000001000 */
[----:B------:R-:W-:Y:S01]  /*0980*/  FMUL R16, R19, R6 ;  /* 0x0000000613107220 */ /* 0x000fe20000400000 */
[C---:B------:R-:W-:Y:S02]  /*0990*/  FSEL R7, R4.reuse, 1, P6 ;  /* 0x3f80000004077808 */ /* 0x040fe40003000000 */
[----:B------:R-:W-:-:S04]  /*09a0*/  FSEL R6, R4, 1, P5 ;  /* 0x3f80000004067808 */ /* 0x000fc80002800000 */
[----:B------:R-:W2:Y:S01]  /*09b0*/  MUFU.RCP R22, R22 ;  /* 0x0000001600167308 */ /* 0x000ea20000001000 */
[----:B------:R-:W-:Y:S01]  /*09c0*/  FSEL R4, R4, 1, P1 ;  /* 0x3f80000004047808 */ /* 0x000fe20000800000 */
[----:B------:R-:W-:-:S06]  /*09d0*/  @!P4 FMUL R7, R7, 16777216 ;  /* 0x4b8000000707c820 */ /* 0x000fcc0000400000 */
[----:B------:R-:W3:Y:S01]  /*09e0*/  MUFU.RCP R13, R13 ;  /* 0x0000000d000d7308 */ /* 0x000ee20000001000 */
[----:B------:R-:W-:Y:S01]  /*09f0*/  @!P3 FMUL R4, R4, 16777216 ;  /* 0x4b8000000404b820 */ /* 0x000fe20000400000 */
[----:B------:R-:W-:-:S03]  /*0a00*/  @!P2 FMUL R6, R6, 16777216 ;  /* 0x4b8000000606a820 */ /* 0x000fc60000400000 */
[----:B-1----:R-:W-:Y:S01]  /*0a10*/  FMUL R11, R11, R4 ;  /* 0x000000040b0b7220 */ /* 0x002fe20000400000 */
[----:B--2---:R-:W-:Y:S01]  /*0a20*/  FMUL R7, R22, R7 ;  /* 0x0000000716077220 */ /* 0x004fe20000400000 */
[----:B------:R-:W-:Y:S01]  /*0a30*/  IMAD.WIDE R22, R21, 0x4, R34 ;  /* 0x0000000415167825 */ /* 0x000fe200078e0222 */
[----:B------:R-:W-:-:S03]  /*0a40*/  ISETP.GT.AND P1, PT, R3, 0xff, PT ;  /* 0x000000ff0300780c */ /* 0x000fc60003f24270 */
[----:B------:R-:W-:Y:S01]  /*0a50*/  FMUL R31, R10, R31 ;  /* 0x0000001f0a1f7220 */ /* 0x000fe20000400000 */
[----:B------:R-:W-:Y:S01]  /*0a60*/  FMUL R32, R11, R20 ;  /* 0x000000140b207220 */ /* 0x000fe20000400000 */
[----:B------:R-:W-:Y:S01]  /*0a70*/  IMAD.WIDE R34, R2, 0x4, R34 ;  /* 0x0000000402227825 */ /* 0x000fe200078e0222 */
[----:B------:R-:W-:-:S03]  /*0a80*/  CS2R R10, SRZ ;  /* 0x00000000000a7805 */ /* 0x000fc6000001ff00 */
[----:B------:R-:W-:Y:S01]  /*0a90*/  FMUL R17, R14, R17 ;  /* 0x000000110e117220 */ /* 0x000fe20000400000 */
[----:B0-----:R-:W-:Y:S01]  /*0aa0*/  IMAD.WIDE R2, R3, 0x4, R8 ;  /* 0x0000000403027825 */ /* 0x001fe200078e0208 */
[----:B------:R-:W-:-:S03]  /*0ab0*/  CS2R R8, SRZ ;  /* 0x0000000000087805 */ /* 0x000fc6000001ff00 */
[----:B---3--:R-:W-:Y:S01]  /*0ac0*/  FMUL R6, R13, R6 ;  /* 0x000000060d067220 */ /* 0x008fe20000400000 */
[----:B------:R-:W-:Y:S01]  /*0ad0*/  FMUL R30, R15, R30 ;  /* 0x0000001e0f1e7220 */ /* 0x000fe20000400000 */
[----:B------:R-:W-:Y:S02]  /*0ae0*/  CS2R R12, SRZ ;  /* 0x00000000000c7805 */ /* 0x000fe4000001ff00 */
[----:B------:R-:W-:Y:S01]  /*0af0*/  CS2R R14, SRZ ;  /* 0x00000000000e7805 */ /* 0x000fe2000001ff00 */
[----:B------:R-:W-:Y:S01]  /*0b00*/  FMUL R28, R7, R28 ;  /* 0x0000001c071c7220 */ /* 0x000fe20000400000 */
[----:B------:R-:W-:Y:S01]  /*0b10*/  FMUL R29, R6, R29 ;  /* 0x0000001d061d7220 */ /* 0x000fe20000400000 */
[----:B------:R-:W-:Y:S02]  /*0b20*/  CS2R R4, SRZ ;  /* 0x0000000000047805 */ /* 0x000fe4000001ff00 */
[----:B------:R-:W-:Y:S01]  /*0b30*/  CS2R R6, SRZ ;  /* 0x0000000000067805 */ /* 0x000fe2000001ff00 */
[----:B------:R-:W2:Y:S04]  /*0b40*/  @!P0 LDG.E.EL.128 R8, desc[UR4][R36.64] ;  /* 0x0000000424088981 */ /* 0x000ea8000c2e1d00 */
[----:B------:R-:W3:Y:S04]  /*0b50*/  @!P0 LDG.E.EL.128 R12, desc[UR4][R2.64] ;  /* 0x00000004020c8981 */ /* 0x000ee8000c2e1d00 */
[----:B------:R0:W4:Y:S01]  /*0b60*/  @P1 LDG.E.EL.128 R4, desc[UR4][R22.64+-0x400] ;  /* 0xfffc000416041981 */ /* 0x000122000c2e1d00 */
[----:B------:R-:W-:-:S02]  /*0b70*/  CS2R R20, SRZ ;  /* 0x0000000000147805 */ /* 0x000fc4000001ff00 */
[----:B------:R-:W-:Y:S02]  /*0b80*/  CS2R R24, SRZ ;  /* 0x0000000000187805 */ /* 0x000fe4000001ff00 */
[----:B------:R-:W-:-:S06]  /*0b90*/  CS2R R26, SRZ ;  /* 0x00000000001a7805 */ /* 0x000fcc000001ff00 */
[----:B------:R-:W5:Y:S01]  /*0ba0*/  @!P0 LDG.E.EL.128 R24, desc[UR4][R2.64] ;  /* 0x0000000402188981 */ /* 0x000f62000c2e1d00 */
[----:B0-----:R-:W-:-:S06]  /*0bb0*/  CS2R R22, SRZ ;  /* 0x0000000000167805 */ /* 0x001fcc000001ff00 */
[----:B------:R-:W5:Y:S01]  /*0bc0*/  @!P0 LDG.E.EL.128 R20, desc[UR4][R36.64] ;  /* 0x0000000424148981 */ /* 0x000f62000c2e1d00 */
[----:B--2---:R-:W-:Y:S02]  /*0bd0*/  SEL R19, R8, RZ, !P0 ;  /* 0x000000ff08137207 */ /* 0x004fe40004000000 */
[----:B------:R-:W-:Y:S02]  /*0be0*/  SEL R8, R9, RZ, !P0 ;  /* 0x000000ff09087207 */ /* 0x000fe40004000000 */
[----:B---3--:R-:W-:Y:S02]  /*0bf0*/  SEL R12, R12, RZ, !P0 ;  /* 0x000000ff0c0c7207 */ /* 0x008fe40004000000 */
[----:B------:R-:W-:Y:S02]  /*0c00*/  SEL R9, R10, RZ, !P0 ;  /* 0x000000ff0a097207 */ /* 0x000fe40004000000 */
[----:B------:R-:W-:Y:S02]  /*0c10*/  SEL R13, R13, RZ, !P0 ;  /* 0x000000ff0d0d7207 */ /* 0x000fe40004000000 */
[----:B------:R-:W-:-:S02]  /*0c20*/  SEL R14, R14, RZ, !P0 ;  /* 0x000000ff0e0e7207 */ /* 0x000fc40004000000 */
[----:B----4-:R-:W-:Y:S01]  /*0c30*/  SEL R4, R4, RZ, P1 ;  /* 0x000000ff04047207 */ /* 0x010fe20000800000 */
[----:B------:R-:W-:Y:S01]  /*0c40*/  @!P0 FFMA R4, R19, R18, R12 ;  /* 0x0000001213048223 */ /* 0x000fe2000000000c */
[----:B------:R-:W-:Y:S01]  /*0c50*/  SEL R5, R5, RZ, P1 ;  /* 0x000000ff05057207 */ /* 0x000fe20000800000 */
[----:B------:R-:W-:Y:S01]  /*0c60*/  @!P0 FFMA R5, R8, R17, R13 ;  /* 0x0000001108058223 */ /* 0x000fe2000000000d */
[----:B------:R-:W-:Y:S01]  /*0c70*/  SEL R6, R6, RZ, P1 ;  /* 0x000000ff06067207 */ /* 0x000fe20000800000 */
[----:B------:R-:W-:Y:S01]  /*0c80*/  @!P0 FFMA R6, R9, R16, R14 ;  /* 0x0000001009068223 */ /* 0x000fe2000000000e */
[----:B------:R-:W-:Y:S02]  /*0c90*/  CS2R R16, SRZ ;  /* 0x0000000000107805 */ /* 0x000fe4000001ff00 */
[----:B------:R-:W-:Y:S01]  /*0ca0*/  CS2R R18, SRZ ;  /* 0x0000000000127805 */ /* 0x000fe2000001ff00 */
[----:B------:R-:W0:Y:S05]  /*0cb0*/  LDC.64 R8, c[0x0][0x240] ;  /* 0x00009000ff087b82 */ /* 0x000e2a0000000a00 */
[----:B------:R-:W2:Y:S01]  /*0cc0*/  @P1 LDG.E.EL.128 R16, desc[UR4][R34.64+-0x400] ;  /* 0xfffc000422101981 */ /* 0x000ea2000c2e1d00 */
[----:B------:R-:W-:-:S02]  /*0cd0*/  SEL R10, R11, RZ, !P0 ;  /* 0x000000ff0b0a7207 */ /* 0x000fc40004000000 */
[----:B------:R-:W-:Y:S02]  /*0ce0*/  SEL R15, R15, RZ, !P0 ;  /* 0x000000ff0f0f7207 */ /* 0x000fe40004000000 */
[----:B------:R-:W-:Y:S02]  /*0cf0*/  SEL R7, R7, RZ, P1 ;  /* 0x000000ff07077207 */ /* 0x000fe40000800000 */
[----:B-----5:R-:W-:Y:S01]  /*0d00*/  SEL R11, R20, RZ, !P0 ;  /* 0x000000ff140b7207 */ /* 0x020fe20004000000 */
[----:B------:R-:W-:Y:S01]  /*0d10*/  @!P0 FFMA R7, R10, R31, R15 ;  /* 0x0000001f0a078223 */ /* 0x000fe2000000000f */
[----:B------:R-:W-:Y:S02]  /*0d20*/  SEL R21, R21, RZ, !P0 ;  /* 0x000000ff15157207 */ /* 0x000fe40004000000 */
[----:B------:R-:W-:Y:S02]  /*0d30*/  SEL R22, R22, RZ, !P0 ;  /* 0x000000ff16167207 */ /* 0x000fe40004000000 */
[----:B------:R-:W-:-:S02]  /*0d40*/  SEL R23, R23, RZ, !P0 ;  /* 0x000000ff17177207 */ /* 0x000fc40004000000 */
[----:B------:R-:W-:Y:S02]  /*0d50*/  SEL R24, R24, RZ, !P0 ;  /* 0x000000ff18187207 */ /* 0x000fe40004000000 */
[----:B------:R-:W-:Y:S02]  /*0d60*/  SEL R2, R25, RZ, !P0 ;  /* 0x000000ff19027207 */ /* 0x000fe40004000000 */
[----:B------:R-:W-:Y:S02]  /*0d70*/  SEL R3, R26, RZ, !P0 ;  /* 0x000000ff1a037207 */ /* 0x000fe40004000000 */
[----:B------:R-:W-:Y:S02]  /*0d80*/  SEL R10, R27, RZ, !P0 ;  /* 0x000000ff1b0a7207 */ /* 0x000fe40004000000 */
[----:B------:R-:W-:Y:S02]  /*0d90*/  FSETP.GEU.AND P6, PT, R7, RZ, PT ;  /* 0x000000ff0700720b */ /* 0x000fe40003fce000 */
[----:B------:R-:W-:-:S02]  /*0da0*/  FSETP.GEU.AND P2, PT, R4, RZ, PT ;  /* 0x000000ff0400720b */ /* 0x000fc40003f4e000 */
[----:B------:R-:W-:Y:S01]  /*0db0*/  SEL R7, R7, RZ, P6 ;  /* 0x000000ff07077207 */ /* 0x000fe20003000000 */
[----:B0-----:R-:W-:Y:S01]  /*0dc0*/  IMAD.WIDE R8, R0, 0x4, R8 ;  /* 0x0000000400087825 */ /* 0x001fe200078e0208 */
[----:B------:R-:W-:Y:S02]  /*0dd0*/  SEL R4, R4, RZ, P2 ;  /* 0x000000ff04047207 */ /* 0x000fe40001000000 */
[----:B--2---:R-:W-:Y:S01]  /*0de0*/  SEL R16, R16, RZ, P1 ;  /* 0x000000ff10107207 */ /* 0x004fe20000800000 */
[----:B------:R-:W-:Y:S01]  /*0df0*/  @!P0 FFMA R16, R11, R30, R24 ;  /* 0x0000001e0b108223 */ /* 0x000fe20000000018 */
[----:B------:R-:W-:Y:S01]  /*0e00*/  SEL R17, R17, RZ, P1 ;  /* 0x000000ff11117207 */ /* 0x000fe20000800000 */
[----:B------:R-:W-:Y:S01]  /*0e10*/  @!P0 FFMA R17, R21, R28, R2 ;  /* 0x0000001c15118223 */ /* 0x000fe20000000002 */
[----:B------:R-:W-:Y:S01]  /*0e20*/  SEL R18, R18, RZ, P1 ;  /* 0x000000ff12127207 */ /* 0x000fe20000800000 */
[----:B------:R-:W-:Y:S01]  /*0e30*/  @!P0 FFMA R18, R22, R29, R3 ;  /* 0x0000001d16128223 */ /* 0x000fe20000000003 */
[----:B------:R-:W-:Y:S01]  /*0e40*/  SEL R19, R19, RZ, P1 ;  /* 0x000000ff13137207 */ /* 0x000fe20000800000 */
[----:B------:R-:W-:Y:S01]  /*0e50*/  @!P0 FFMA R19, R23, R32, R10 ;  /* 0x0000002017138223 */ /* 0x000fe2000000000a */
[----:B------:R-:W-:-:S02]  /*0e60*/  FSETP.GEU.AND P0, PT, R6, RZ, PT ;  /* 0x000000ff0600720b */ /* 0x000fc40003f0e000 */
[----:B------:R-:W-:Y:S02]  /*0e70*/  FSETP.GEU.AND P1, PT, R5, RZ, PT ;  /* 0x000000ff0500720b */ /* 0x000fe40003f2e000 */
[----:B------:R-:W-:Y:S02]  /*0e80*/  FSETP.GEU.AND P3, PT, R19, RZ, PT ;  /* 0x000000ff1300720b */ /* 0x000fe40003f6e000 */
[----:B------:R-:W-:Y:S02]  /*0e90*/  FSETP.GEU.AND P4, PT, R18, RZ, PT ;  /* 0x000000ff1200720b */ /* 0x000fe40003f8e000 */
[----:B------:R-:W-:Y:S02]  /*0ea0*/  FSETP.GEU.AND P5, PT, R17, RZ, PT ;  /* 0x000000ff1100720b */ /* 0x000fe40003fae000 */
[----:B------:R-:W-:Y:S02]  /*0eb0*/  FSETP.GEU.AND P6, PT, R16, RZ, PT ;  /* 0x000000ff1000720b */ /* 0x000fe40003fce000 */
[----:B------:R-:W-:-:S02]  /*0ec0*/  SEL R6, R6, RZ, P0 ;  /* 0x000000ff06067207 */ /* 0x000fc40000000000 */
[----:B------:R-:W-:Y:S02]  /*0ed0*/  SEL R5, R5, RZ, P1 ;  /* 0x000000ff05057207 */ /* 0x000fe40000800000 */
[----:B------:R-:W-:Y:S02]  /*0ee0*/  SEL R19, R19, RZ, P3 ;  /* 0x000000ff13137207 */ /* 0x000fe40001800000 */
[----:B------:R-:W-:Y:S02]  /*0ef0*/  SEL R18, R18, RZ, P4 ;  /* 0x000000ff12127207 */ /* 0x000fe40002000000 */
[----:B------:R-:W-:Y:S02]  /*0f00*/  SEL R17, R17, RZ, P5 ;  /* 0x000000ff11117207 */ /* 0x000fe40002800000 */
[----:B------:R-:W-:Y:S01]  /*0f10*/  SEL R16, R16, RZ, P6 ;  /* 0x000000ff10107207 */ /* 0x000fe20003000000 */
[----:B------:R-:W-:Y:S04]  /*0f20*/  STG.E.128 desc[UR4][R8.64], R4 ;  /* 0x0000000408007986 */ /* 0x000fe8000c101d04 */
[----:B------:R-:W-:Y:S01]  /*0f30*/  STG.E.128 desc[UR4][R8.64+0x800], R16 ;  /* 0x0008001008007986 */ /* 0x000fe2000c101d04 */
[----:B------:R-:W-:Y:S05]  /*0f40*/  EXIT ;  /* 0x000000000000794d */ /* 0x000fea0003800000 */
.L_x_0:
[----:B------:R-:W-:-:S00]  /*0f50*/  BRA `(.L_x_0) ;  /* 0xfffffffc00fc7947 */ /* 0x000fc0000383ffff */
[----:B------:R-:W-:-:S00]  /*0f60*/  NOP ;  /* 0x0000000000007918 */ /* 0x000fc00000000000 */
        /* <DEDUP_REMOVED lines=9> */
.L_x_1:


//--------------------- .nv.global.init           --------------------------
	.section	.nv.global.init,"aw",@progbits
.nv.global.init:
	.type		_$_str,@object
	.size		_$_str,(_$_str_$_2 - _$_str)
_$_str:
        /*0000*/ 	.byte	0x5f, 0x5f, 0x43, 0x55, 0x44, 0x41, 0x5f, 0x46, 0x54, 0x5a, 0x00
	.type		_$_str_$_2,@object
	.size		_$_str_$_2,(.L_1 - _$_str_$_2)
_$_str_$_2:
        /*000b*/ 	.byte	0x5f, 0x5f, 0x43, 0x55, 0x44, 0x41, 0x5f, 0x50, 0x52, 0x45, 0x43, 0x5f, 0x53, 0x51, 0x52, 0x54
        /*001b*/ 	.byte	0x00
.L_1:


//--------------------- .nv.constant0.triton_poi_fused_cat_relu_23 --------------------------
	.section	.nv.constant0.triton_poi_fused_cat_relu_23,"a",@progbits
	.sectionflags	@""
	.align	4
.nv.constant0.triton_poi_fused_cat_relu_23:
	.zero		588
